//
// Generated by NVIDIA NVVM Compiler
//
// Compiler Build ID: CL-36424714
// Cuda compilation tools, release 13.0, V13.0.88
// Based on NVVM 20.0.0
//

.version 9.0
.target sm_100
.address_size 64

	// .globl	_Z14matrixMulNaivePfS_S_i
// _ZZ15matrixMulSharedPfS_S_iE2As has been demoted
// _ZZ15matrixMulSharedPfS_S_iE2Bs has been demoted

.visible .entry _Z14matrixMulNaivePfS_S_i(
	.param .u64 .ptr .align 1 _Z14matrixMulNaivePfS_S_i_param_0,
	.param .u64 .ptr .align 1 _Z14matrixMulNaivePfS_S_i_param_1,
	.param .u64 .ptr .align 1 _Z14matrixMulNaivePfS_S_i_param_2,
	.param .u32 _Z14matrixMulNaivePfS_S_i_param_3
)
{
	.reg .pred 	%p<10>;
	.reg .b32 	%r<40>;
	.reg .b32 	%f<67>;
	.reg .b64 	%rd<67>;

	ld.param.u64 	%rd14, [_Z14matrixMulNaivePfS_S_i_param_0];
	ld.param.u64 	%rd15, [_Z14matrixMulNaivePfS_S_i_param_1];
	ld.param.u32 	%r18, [_Z14matrixMulNaivePfS_S_i_param_3];
	cvta.to.global.u64 	%rd1, %rd15;
	cvta.to.global.u64 	%rd2, %rd14;
	mov.u32 	%r19, %ctaid.y;
	mov.u32 	%r20, %ntid.y;
	mov.u32 	%r21, %tid.y;
	mad.lo.s32 	%r1, %r19, %r20, %r21;
	mov.u32 	%r22, %ctaid.x;
	mov.u32 	%r23, %ntid.x;
	mov.u32 	%r24, %tid.x;
	mad.lo.s32 	%r2, %r22, %r23, %r24;
	max.s32 	%r25, %r1, %r2;
	setp.ge.s32 	%p1, %r25, %r18;
	@%p1 bra 	$L__BB0_13;
	mul.lo.s32 	%r3, %r18, %r1;
	and.b32  	%r4, %r18, 7;
	setp.lt.u32 	%p2, %r18, 8;
	mov.f32 	%f66, 0f00000000;
	mov.b32 	%r38, 0;
	@%p2 bra 	$L__BB0_4;
	and.b32  	%r38, %r18, 2147483640;
	neg.s32 	%r36, %r38;
	mul.wide.s32 	%rd16, %r18, 4;
	add.s64 	%rd3, %rd1, %rd16;
	shl.b32 	%r7, %r18, 3;
	mul.wide.s32 	%rd17, %r18, 8;
	add.s64 	%rd4, %rd1, %rd17;
	mul.wide.s32 	%rd18, %r18, 12;
	add.s64 	%rd5, %rd1, %rd18;
	mul.wide.s32 	%rd19, %r18, 16;
	add.s64 	%rd6, %rd1, %rd19;
	mul.wide.s32 	%rd20, %r18, 20;
	add.s64 	%rd7, %rd1, %rd20;
	mul.wide.s32 	%rd21, %r18, 24;
	add.s64 	%rd8, %rd1, %rd21;
	mul.wide.s32 	%rd22, %r18, 28;
	add.s64 	%rd9, %rd1, %rd22;
	mul.wide.u32 	%rd23, %r3, 4;
	add.s64 	%rd24, %rd23, %rd2;
	add.s64 	%rd66, %rd24, 16;
	mov.f32 	%f66, 0f00000000;
	mov.u32 	%r35, %r2;
$L__BB0_3:
	.pragma "nounroll";
	mul.wide.s32 	%rd25, %r35, 4;
	add.s64 	%rd26, %rd3, %rd25;
	add.s64 	%rd27, %rd4, %rd25;
	add.s64 	%rd28, %rd5, %rd25;
	add.s64 	%rd29, %rd6, %rd25;
	add.s64 	%rd30, %rd7, %rd25;
	add.s64 	%rd31, %rd8, %rd25;
	add.s64 	%rd32, %rd9, %rd25;
	add.s64 	%rd33, %rd1, %rd25;
	ld.global.f32 	%f16, [%rd66+-16];
	ld.global.f32 	%f17, [%rd33];
	fma.rn.f32 	%f18, %f16, %f17, %f66;
	ld.global.f32 	%f19, [%rd66+-12];
	ld.global.f32 	%f20, [%rd26];
	fma.rn.f32 	%f21, %f19, %f20, %f18;
	ld.global.f32 	%f22, [%rd66+-8];
	ld.global.f32 	%f23, [%rd27];
	fma.rn.f32 	%f24, %f22, %f23, %f21;
	ld.global.f32 	%f25, [%rd66+-4];
	ld.global.f32 	%f26, [%rd28];
	fma.rn.f32 	%f27, %f25, %f26, %f24;
	ld.global.f32 	%f28, [%rd66];
	ld.global.f32 	%f29, [%rd29];
	fma.rn.f32 	%f30, %f28, %f29, %f27;
	ld.global.f32 	%f31, [%rd66+4];
	ld.global.f32 	%f32, [%rd30];
	fma.rn.f32 	%f33, %f31, %f32, %f30;
	ld.global.f32 	%f34, [%rd66+8];
	ld.global.f32 	%f35, [%rd31];
	fma.rn.f32 	%f36, %f34, %f35, %f33;
	ld.global.f32 	%f37, [%rd66+12];
	ld.global.f32 	%f38, [%rd32];
	fma.rn.f32 	%f66, %f37, %f38, %f36;
	add.s32 	%r36, %r36, 8;
	add.s32 	%r35, %r35, %r7;
	add.s64 	%rd66, %rd66, 32;
	setp.ne.s32 	%p3, %r36, 0;
	@%p3 bra 	$L__BB0_3;
$L__BB0_4:
	setp.eq.s32 	%p4, %r4, 0;
	@%p4 bra 	$L__BB0_12;
	and.b32  	%r13, %r18, 3;
	setp.lt.u32 	%p5, %r4, 4;
	@%p5 bra 	$L__BB0_7;
	add.s32 	%r27, %r38, %r3;
	mul.wide.u32 	%rd34, %r27, 4;
	add.s64 	%rd35, %rd2, %rd34;
	ld.global.f32 	%f40, [%rd35];
	mad.lo.s32 	%r28, %r38, %r18, %r2;
	mul.wide.s32 	%rd36, %r28, 4;
	add.s64 	%rd37, %rd1, %rd36;
	ld.global.f32 	%f41, [%rd37];
	fma.rn.f32 	%f42, %f40, %f41, %f66;
	cvt.u64.u32 	%rd38, %r3;
	cvt.u64.u32 	%rd39, %r38;
	add.s64 	%rd40, %rd39, %rd38;
	shl.b64 	%rd41, %rd40, 2;
	add.s64 	%rd42, %rd2, %rd41;
	ld.global.f32 	%f43, [%rd42+4];
	mul.wide.s32 	%rd43, %r18, 4;
	add.s64 	%rd44, %rd37, %rd43;
	ld.global.f32 	%f44, [%rd44];
	fma.rn.f32 	%f45, %f43, %f44, %f42;
	ld.global.f32 	%f46, [%rd42+8];
	add.s64 	%rd45, %rd44, %rd43;
	ld.global.f32 	%f47, [%rd45];
	fma.rn.f32 	%f48, %f46, %f47, %f45;
	ld.global.f32 	%f49, [%rd42+12];
	add.s64 	%rd46, %rd45, %rd43;
	ld.global.f32 	%f50, [%rd46];
	fma.rn.f32 	%f66, %f49, %f50, %f48;
	add.s32 	%r38, %r38, 4;
$L__BB0_7:
	setp.eq.s32 	%p6, %r13, 0;
	@%p6 bra 	$L__BB0_12;
	setp.eq.s32 	%p7, %r13, 1;
	@%p7 bra 	$L__BB0_10;
	add.s32 	%r29, %r38, %r3;
	mul.wide.u32 	%rd47, %r29, 4;
	add.s64 	%rd48, %rd2, %rd47;
	ld.global.f32 	%f52, [%rd48];
	mad.lo.s32 	%r30, %r38, %r18, %r2;
	mul.wide.s32 	%rd49, %r30, 4;
	add.s64 	%rd50, %rd1, %rd49;
	ld.global.f32 	%f53, [%rd50];
	fma.rn.f32 	%f54, %f52, %f53, %f66;
	cvt.u64.u32 	%rd51, %r3;
	cvt.u64.u32 	%rd52, %r38;
	add.s64 	%rd53, %rd52, %rd51;
	shl.b64 	%rd54, %rd53, 2;
	add.s64 	%rd55, %rd2, %rd54;
	ld.global.f32 	%f55, [%rd55+4];
	mul.wide.s32 	%rd56, %r18, 4;
	add.s64 	%rd57, %rd50, %rd56;
	ld.global.f32 	%f56, [%rd57];
	fma.rn.f32 	%f66, %f55, %f56, %f54;
	add.s32 	%r38, %r38, 2;
$L__BB0_10:
	and.b32  	%r31, %r18, 1;
	setp.eq.b32 	%p8, %r31, 1;
	not.pred 	%p9, %p8;
	@%p9 bra 	$L__BB0_12;
	add.s32 	%r32, %r38, %r3;
	mul.wide.u32 	%rd58, %r32, 4;
	add.s64 	%rd59, %rd2, %rd58;
	ld.global.f32 	%f57, [%rd59];
	mad.lo.s32 	%r33, %r38, %r18, %r2;
	mul.wide.s32 	%rd60, %r33, 4;
	add.s64 	%rd61, %rd1, %rd60;
	ld.global.f32 	%f58, [%rd61];
	fma.rn.f32 	%f66, %f57, %f58, %f66;
$L__BB0_12:
	ld.param.u64 	%rd65, [_Z14matrixMulNaivePfS_S_i_param_2];
	add.s32 	%r34, %r3, %r2;
	cvta.to.global.u64 	%rd62, %rd65;
	mul.wide.s32 	%rd63, %r34, 4;
	add.s64 	%rd64, %rd62, %rd63;
	st.global.f32 	[%rd64], %f66;
$L__BB0_13:
	ret;

}
	// .globl	_Z15matrixMulSharedPfS_S_i
.visible .entry _Z15matrixMulSharedPfS_S_i(
	.param .u64 .ptr .align 1 _Z15matrixMulSharedPfS_S_i_param_0,
	.param .u64 .ptr .align 1 _Z15matrixMulSharedPfS_S_i_param_1,
	.param .u64 .ptr .align 1 _Z15matrixMulSharedPfS_S_i_param_2,
	.param .u32 _Z15matrixMulSharedPfS_S_i_param_3
)
{
	.reg .pred 	%p<10>;
	.reg .b32 	%r<42>;
	.reg .b32 	%f<63>;
	.reg .b64 	%rd<13>;
	// demoted variable
	.shared .align 4 .b8 _ZZ15matrixMulSharedPfS_S_iE2As[1024];
	// demoted variable
	.shared .align 4 .b8 _ZZ15matrixMulSharedPfS_S_iE2Bs[1024];
	ld.param.u64 	%rd4, [_Z15matrixMulSharedPfS_S_i_param_0];
	ld.param.u64 	%rd5, [_Z15matrixMulSharedPfS_S_i_param_1];
	ld.param.u64 	%rd6, [_Z15matrixMulSharedPfS_S_i_param_2];
	ld.param.u32 	%r24, [_Z15matrixMulSharedPfS_S_i_param_3];
	mov.u32 	%r25, %ctaid.x;
	mov.u32 	%r26, %ctaid.y;
	mov.u32 	%r37, %tid.x;
	mov.u32 	%r39, %tid.y;
	shl.b32 	%r27, %r26, 4;
	add.s32 	%r3, %r27, %r39;
	shl.b32 	%r4, %r25, 4;
	add.s32 	%r5, %r4, %r37;
	setp.lt.s32 	%p1, %r24, 1;
	mov.f32 	%f62, 0f00000000;
	@%p1 bra 	$L__BB1_7;
	add.s32 	%r28, %r24, 15;
	shr.u32 	%r29, %r28, 4;
	shl.b32 	%r30, %r39, 6;
	mov.u32 	%r31, _ZZ15matrixMulSharedPfS_S_iE2As;
	add.s32 	%r6, %r31, %r30;
	shl.b32 	%r32, %r37, 2;
	add.s32 	%r7, %r6, %r32;
	mov.u32 	%r33, _ZZ15matrixMulSharedPfS_S_iE2Bs;
	add.s32 	%r9, %r33, %r32;
	add.s32 	%r8, %r9, %r30;
	neg.s32 	%r41, %r29;
	mad.lo.s32 	%r34, %r39, %r24, %r37;
	add.s32 	%r40, %r34, %r4;
	shl.b32 	%r12, %r24, 4;
	mad.lo.s32 	%r38, %r24, %r3, %r37;
	cvta.to.global.u64 	%rd1, %rd4;
	cvta.to.global.u64 	%rd2, %rd5;
	mov.f32 	%f62, 0f00000000;
$L__BB1_2:
	setp.ge.u32 	%p2, %r3, %r24;
	mul.wide.s32 	%rd7, %r38, 4;
	add.s64 	%rd3, %rd1, %rd7;
	setp.ge.s32 	%p3, %r37, %r24;
	mov.f32 	%f60, 0f00000000;
	or.pred  	%p4, %p2, %p3;
	@%p4 bra 	$L__BB1_4;
	ld.global.f32 	%f60, [%rd3];
$L__BB1_4:
	setp.ge.u32 	%p5, %r5, %r24;
	st.shared.f32 	[%r7], %f60;
	setp.ge.s32 	%p6, %r39, %r24;
	mov.f32 	%f61, 0f00000000;
	or.pred  	%p7, %p5, %p6;
	@%p7 bra 	$L__BB1_6;
	mul.wide.u32 	%rd8, %r40, 4;
	add.s64 	%rd9, %rd2, %rd8;
	ld.global.f32 	%f61, [%rd9];
$L__BB1_6:
	st.shared.f32 	[%r8], %f61;
	bar.sync 	0;
	ld.shared.f32 	%f12, [%r6];
	ld.shared.f32 	%f13, [%r9];
	fma.rn.f32 	%f14, %f12, %f13, %f62;
	ld.shared.f32 	%f15, [%r6+4];
	ld.shared.f32 	%f16, [%r9+64];
	fma.rn.f32 	%f17, %f15, %f16, %f14;
	ld.shared.f32 	%f18, [%r6+8];
	ld.shared.f32 	%f19, [%r9+128];
	fma.rn.f32 	%f20, %f18, %f19, %f17;
	ld.shared.f32 	%f21, [%r6+12];
	ld.shared.f32 	%f22, [%r9+192];
	fma.rn.f32 	%f23, %f21, %f22, %f20;
	ld.shared.f32 	%f24, [%r6+16];
	ld.shared.f32 	%f25, [%r9+256];
	fma.rn.f32 	%f26, %f24, %f25, %f23;
	ld.shared.f32 	%f27, [%r6+20];
	ld.shared.f32 	%f28, [%r9+320];
	fma.rn.f32 	%f29, %f27, %f28, %f26;
	ld.shared.f32 	%f30, [%r6+24];
	ld.shared.f32 	%f31, [%r9+384];
	fma.rn.f32 	%f32, %f30, %f31, %f29;
	ld.shared.f32 	%f33, [%r6+28];
	ld.shared.f32 	%f34, [%r9+448];
	fma.rn.f32 	%f35, %f33, %f34, %f32;
	ld.shared.f32 	%f36, [%r6+32];
	ld.shared.f32 	%f37, [%r9+512];
	fma.rn.f32 	%f38, %f36, %f37, %f35;
	ld.shared.f32 	%f39, [%r6+36];
	ld.shared.f32 	%f40, [%r9+576];
	fma.rn.f32 	%f41, %f39, %f40, %f38;
	ld.shared.f32 	%f42, [%r6+40];
	ld.shared.f32 	%f43, [%r9+640];
	fma.rn.f32 	%f44, %f42, %f43, %f41;
	ld.shared.f32 	%f45, [%r6+44];
	ld.shared.f32 	%f46, [%r9+704];
	fma.rn.f32 	%f47, %f45, %f46, %f44;
	ld.shared.f32 	%f48, [%r6+48];
	ld.shared.f32 	%f49, [%r9+768];
	fma.rn.f32 	%f50, %f48, %f49, %f47;
	ld.shared.f32 	%f51, [%r6+52];
	ld.shared.f32 	%f52, [%r9+832];
	fma.rn.f32 	%f53, %f51, %f52, %f50;
	ld.shared.f32 	%f54, [%r6+56];
	ld.shared.f32 	%f55, [%r9+896];
	fma.rn.f32 	%f56, %f54, %f55, %f53;
	ld.shared.f32 	%f57, [%r6+60];
	ld.shared.f32 	%f58, [%r9+960];
	fma.rn.f32 	%f62, %f57, %f58, %f56;
	bar.sync 	0;
	add.s32 	%r41, %r41, 1;
	setp.ne.s32 	%p8, %r41, 0;
	add.s32 	%r40, %r40, %r12;
	add.s32 	%r39, %r39, 16;
	add.s32 	%r38, %r38, 16;
	add.s32 	%r37, %r37, 16;
	@%p8 bra 	$L__BB1_2;
$L__BB1_7:
	max.s32 	%r35, %r3, %r5;
	setp.ge.s32 	%p9, %r35, %r24;
	@%p9 bra 	$L__BB1_9;
	mad.lo.s32 	%r36, %r24, %r3, %r5;
	cvta.to.global.u64 	%rd10, %rd6;
	mul.wide.u32 	%rd11, %r36, 4;
	add.s64 	%rd12, %rd10, %rd11;
	st.global.f32 	[%rd12], %f62;
$L__BB1_9:
	ret;

}


// ===== COMPILED SASS (sm_100) =====

	.target	sm_100

	.elftype	@"ET_EXEC"


//--------------------- .note.nv.tkinfo           --------------------------
	.section	.note.nv.tkinfo,"",@"SHT_NOTE"
	.sectionflags	@"SHF_NOTE_NV_TKINFO"
	.tkinfo
        /*0018*/ 	.word	0x00000002
        /*0030*/ 	.string	""
        /*0030*/ 	.string	"ptxas"
        /*0030*/ 	.string	"Cuda compilation tools, release 13.0, V13.0.88"
        /*0030*/ 	.string	"Build cuda_13.0.r13.0/compiler.36424714_0"
        /*0030*/ 	.string	"-arch sm_100 -m 64 "



//--------------------- .note.nv.cuinfo           --------------------------
	.section	.note.nv.cuinfo,"",@"SHT_NOTE"
	.sectionflags	@"SHF_NOTE_NV_CUINFO"
        /*0018*/ 	.short	0x0002
        /*001a*/ 	.short	0x0064
        /*001c*/ 	.short	0x0082
	.zero		2


//--------------------- .nv.info                  --------------------------
	.section	.nv.info,"",@"SHT_CUDA_INFO"
	.align	4


	//----- nvinfo : EIATTR_REGCOUNT
	.align		4
        /*0000*/ 	.byte	0x04, 0x2f
        /*0002*/ 	.short	(.L_1 - .L_0)
	.align		4
.L_0:
        /*0004*/ 	.word	index@(_Z14matrixMulNaivePfS_S_i)
        /*0008*/ 	.word	0x0000001e


	//----- nvinfo : EIATTR_FRAME_SIZE
	.align		4
.L_1:
        /*000c*/ 	.byte	0x04, 0x11
        /*000e*/ 	.short	(.L_3 - .L_2)
	.align		4
.L_2:
        /*0010*/ 	.word	index@(_Z14matrixMulNaivePfS_S_i)
        /*0014*/ 	.word	0x00000000


	//----- nvinfo : EIATTR_REGCOUNT
	.align		4
.L_3:
        /*0018*/ 	.byte	0x04, 0x2f
        /*001a*/ 	.short	(.L_5 - .L_4)
	.align		4
.L_4:
        /*001c*/ 	.word	index@(_Z15matrixMulSharedPfS_S_i)
        /*0020*/ 	.word	0x00000020


	//----- nvinfo : EIATTR_FRAME_SIZE
	.align		4
.L_5:
        /*0024*/ 	.byte	0x04, 0x11
        /*0026*/ 	.short	(.L_7 - .L_6)
	.align		4
.L_6:
        /*0028*/ 	.word	index@(_Z15matrixMulSharedPfS_S_i)
        /*002c*/ 	.word	0x00000000


	//----- nvinfo : EIATTR_MIN_STACK_SIZE
	.align		4
.L_7:
        /*0030*/ 	.byte	0x04, 0x12
        /*0032*/ 	.short	(.L_9 - .L_8)
	.align		4
.L_8:
        /*0034*/ 	.word	index@(_Z15matrixMulSharedPfS_S_i)
        /*0038*/ 	.word	0x00000000


	//----- nvinfo : EIATTR_MIN_STACK_SIZE
	.align		4
.L_9:
        /*003c*/ 	.byte	0x04, 0x12
        /*003e*/ 	.short	(.L_11 - .L_10)
	.align		4
.L_10:
        /*0040*/ 	.word	index@(_Z14matrixMulNaivePfS_S_i)
        /*0044*/ 	.word	0x00000000
.L_11:


//--------------------- .nv.compat                --------------------------
	.section	.nv.compat,"",@"SHT_CUDA_COMPAT_INFO"
	.align	4
        /*0000*/ 	.byte	0x02, 0x09, 0x00, 0x00, 0x02, 0x02, 0x01, 0x00, 0x02, 0x05, 0x05, 0x00, 0x03, 0x07, 0x01, 0x01
        /*0010*/ 	.byte	0x02, 0x03, 0x00, 0x00, 0x02, 0x06, 0x01, 0x00, 0x04, 0x0b, 0x08, 0x00, 0x09, 0x00, 0x00, 0x00
        /*0020*/ 	.byte	0x00, 0x00, 0x00, 0x00


//--------------------- .nv.info._Z15matrixMulSharedPfS_S_i --------------------------
	.section	.nv.info._Z15matrixMulSharedPfS_S_i,"",@"SHT_CUDA_INFO"
	.sectionflags	@""
	.align	4


	//----- nvinfo : EIATTR_CUDA_API_VERSION
	.align		4
        /*0000*/ 	.byte	0x04, 0x37
        /*0002*/ 	.short	(.L_13 - .L_12)
.L_12:
        /*0004*/ 	.word	0x00000082


	//----- nvinfo : EIATTR_KPARAM_INFO
	.align		4
.L_13:
        /*0008*/ 	.byte	0x04, 0x17
        /*000a*/ 	.short	(.L_15 - .L_14)
.L_14:
        /*000c*/ 	.word	0x00000000
        /*0010*/ 	.short	0x0003
        /*0012*/ 	.short	0x0018
        /*0014*/ 	.byte	0x00, 0xf0, 0x11, 0x00


	//----- nvinfo : EIATTR_KPARAM_INFO
	.align		4
.L_15:
        /*0018*/ 	.byte	0x04, 0x17
        /*001a*/ 	.short	(.L_17 - .L_16)
.L_16:
        /*001c*/ 	.word	0x00000000
        /*0020*/ 	.short	0x0002
        /*0022*/ 	.short	0x0010
        /*0024*/ 	.byte	0x00, 0xf5, 0x21, 0x00


	//----- nvinfo : EIATTR_KPARAM_INFO
	.align		4
.L_17:
        /*0028*/ 	.byte	0x04, 0x17
        /*002a*/ 	.short	(.L_19 - .L_18)
.L_18:
        /*002c*/ 	.word	0x00000000
        /*0030*/ 	.short	0x0001
        /*0032*/ 	.short	0x0008
        /*0034*/ 	.byte	0x00, 0xf5, 0x21, 0x00


	//----- nvinfo : EIATTR_KPARAM_INFO
	.align		4
.L_19:
        /*0038*/ 	.byte	0x04, 0x17
        /*003a*/ 	.short	(.L_21 - .L_20)
.L_20:
        /*003c*/ 	.word	0x00000000
        /*0040*/ 	.short	0x0000
        /*0042*/ 	.short	0x0000
        /*0044*/ 	.byte	0x00, 0xf5, 0x21, 0x00


	//----- nvinfo : EIATTR_SPARSE_MMA_MASK
	.align		4
.L_21:
        /*0048*/ 	.byte	0x03, 0x50
        /*004a*/ 	.short	0x0000


	//----- nvinfo : EIATTR_MAXREG_COUNT
	.align		4
        /*004c*/ 	.byte	0x03, 0x1b
        /*004e*/ 	.short	0x00ff


	//----- nvinfo : EIATTR_NUM_BARRIERS
	.align		4
        /*0050*/ 	.byte	0x02, 0x4c
        /*0052*/ 	.byte	0x01
	.zero		1


	//----- nvinfo : EIATTR_MERCURY_ISA_VERSION
	.align		4
        /*0054*/ 	.byte	0x03, 0x5f
        /*0056*/ 	.short	0x0101


	//----- nvinfo : EIATTR_VRC_CTA_INIT_COUNT
	.align		4
        /*0058*/ 	.byte	0x02, 0x4a
	.zero		1
	.zero		1


	//----- nvinfo : EIATTR_EXIT_INSTR_OFFSETS
	.align		4
        /*005c*/ 	.byte	0x04, 0x1c
        /*005e*/ 	.short	(.L_23 - .L_22)


	//   ....[0]....
.L_22:
        /*0060*/ 	.word	0x000005c0


	//   ....[1]....
        /*0064*/ 	.word	0x00000610


	//----- nvinfo : EIATTR_CBANK_PARAM_SIZE
	.align		4
.L_23:
        /*0068*/ 	.byte	0x03, 0x19
        /*006a*/ 	.short	0x001c


	//----- nvinfo : EIATTR_PARAM_CBANK
	.align		4
        /*006c*/ 	.byte	0x04, 0x0a
        /*006e*/ 	.short	(.L_25 - .L_24)
	.align		4
.L_24:
        /*0070*/ 	.word	index@(.nv.constant0._Z15matrixMulSharedPfS_S_i)
        /*0074*/ 	.short	0x0380
        /*0076*/ 	.short	0x001c


	//----- nvinfo : EIATTR_SW_WAR
	.align		4
.L_25:
        /*0078*/ 	.byte	0x04, 0x36
        /*007a*/ 	.short	(.L_27 - .L_26)
.L_26:
        /*007c*/ 	.word	0x00000008
.L_27:


//--------------------- .nv.info._Z14matrixMulNaivePfS_S_i --------------------------
	.section	.nv.info._Z14matrixMulNaivePfS_S_i,"",@"SHT_CUDA_INFO"
	.sectionflags	@""
	.align	4


	//----- nvinfo : EIATTR_CUDA_API_VERSION
	.align		4
        /*0000*/ 	.byte	0x04, 0x37
        /*0002*/ 	.short	(.L_29 - .L_28)
.L_28:
        /*0004*/ 	.word	0x00000082


	//----- nvinfo : EIATTR_KPARAM_INFO
	.align		4
.L_29:
        /*0008*/ 	.byte	0x04, 0x17
        /*000a*/ 	.short	(.L_31 - .L_30)
.L_30:
        /*000c*/ 	.word	0x00000000
        /*0010*/ 	.short	0x0003
        /*0012*/ 	.short	0x0018
        /*0014*/ 	.byte	0x00, 0xf0, 0x11, 0x00


	//----- nvinfo : EIATTR_KPARAM_INFO
	.align		4
.L_31:
        /*0018*/ 	.byte	0x04, 0x17
        /*001a*/ 	.short	(.L_33 - .L_32)
.L_32:
        /*001c*/ 	.word	0x00000000
        /*0020*/ 	.short	0x0002
        /*0022*/ 	.short	0x0010
        /*0024*/ 	.byte	0x00, 0xf5, 0x21, 0x00


	//----- nvinfo : EIATTR_KPARAM_INFO
	.align		4
.L_33:
        /*0028*/ 	.byte	0x04, 0x17
        /*002a*/ 	.short	(.L_35 - .L_34)
.L_34:
        /*002c*/ 	.word	0x00000000
        /*0030*/ 	.short	0x0001
        /*0032*/ 	.short	0x0008
        /*0034*/ 	.byte	0x00, 0xf5, 0x21, 0x00


	//----- nvinfo : EIATTR_KPARAM_INFO
	.align		4
.L_35:
        /*0038*/ 	.byte	0x04, 0x17
        /*003a*/ 	.short	(.L_37 - .L_36)
.L_36:
        /*003c*/ 	.word	0x00000000
        /*0040*/ 	.short	0x0000
        /*0042*/ 	.short	0x0000
        /*0044*/ 	.byte	0x00, 0xf5, 0x21, 0x00


	//----- nvinfo : EIATTR_SPARSE_MMA_MASK
	.align		4
.L_37:
        /*0048*/ 	.byte	0x03, 0x50
        /*004a*/ 	.short	0x0000


	//----- nvinfo : EIATTR_MAXREG_COUNT
	.align		4
        /*004c*/ 	.byte	0x03, 0x1b
        /*004e*/ 	.short	0x00ff


	//----- nvinfo : EIATTR_MERCURY_ISA_VERSION
	.align		4
        /*0050*/ 	.byte	0x03, 0x5f
        /*0052*/ 	.short	0x0101


	//----- nvinfo : EIATTR_VRC_CTA_INIT_COUNT
	.align		4
        /*0054*/ 	.byte	0x02, 0x4a
	.zero		1
	.zero		1


	//----- nvinfo : EIATTR_EXIT_INSTR_OFFSETS
	.align		4
        /*0058*/ 	.byte	0x04, 0x1c
        /*005a*/ 	.short	(.L_39 - .L_38)


	//   ....[0]....
.L_38:
        /*005c*/ 	.word	0x000000c0


	//   ....[1]....
        /*0060*/ 	.word	0x00000a90


	//----- nvinfo : EIATTR_CBANK_PARAM_SIZE
	.align		4
.L_39:
        /*0064*/ 	.byte	0x03, 0x19
        /*0066*/ 	.short	0x001c


	//----- nvinfo : EIATTR_PARAM_CBANK
	.align		4
        /*0068*/ 	.byte	0x04, 0x0a
        /*006a*/ 	.short	(.L_41 - .L_40)
	.align		4
.L_40:
        /*006c*/ 	.word	index@(.nv.constant0._Z14matrixMulNaivePfS_S_i)
        /*0070*/ 	.short	0x0380
        /*0072*/ 	.short	0x001c


	//----- nvinfo : EIATTR_SW_WAR
	.align		4
.L_41:
        /*0074*/ 	.byte	0x04, 0x36
        /*0076*/ 	.short	(.L_43 - .L_42)
.L_42:
        /*0078*/ 	.word	0x00000008
.L_43:


//--------------------- .nv.callgraph             --------------------------
	.section	.nv.callgraph,"",@"SHT_CUDA_CALLGRAPH"
	.align	4
	.sectionentsize	8
	.align		4
        /*0000*/ 	.word	0x00000000
	.align		4
        /*0004*/ 	.word	0xffffffff
	.align		4
        /*0008*/ 	.word	0x00000000
	.align		4
        /*000c*/ 	.word	0xfffffffe
	.align		4
        /*0010*/ 	.word	0x00000000
	.align		4
        /*0014*/ 	.word	0xfffffffd
	.align		4
        /*0018*/ 	.word	0x00000000
	.align		4
        /*001c*/ 	.word	0xfffffffc


//--------------------- .text._Z15matrixMulSharedPfS_S_i --------------------------
	.section	.text._Z15matrixMulSharedPfS_S_i,"ax",@progbits
	.align	128
        .global         _Z15matrixMulSharedPfS_S_i
        .type           _Z15matrixMulSharedPfS_S_i,@function
        .size           _Z15matrixMulSharedPfS_S_i,(.L_x_8 - _Z15matrixMulSharedPfS_S_i)
        .other          _Z15matrixMulSharedPfS_S_i,@"STO_CUDA_ENTRY STV_DEFAULT"
_Z15matrixMulSharedPfS_S_i:
.text._Z15matrixMulSharedPfS_S_i:
[----:B------:R-:W-:Y:S01]  /*0000*/  LDC R1, c[0x0][0x37c] ;  /* 0x0000df00ff017b82 */ /* 0x000fe20000000800 */
[----:B------:R-:W0:Y:S01]  /*0010*/  LDCU UR4, c[0x0][0x398] ;  /* 0x00007300ff0477ac */ /* 0x000e220008000800 */
[----:B------:R-:W1:Y:S01]  /*0020*/  S2R R5, SR_CTAID.Y ;  /* 0x0000000000057919 */ /* 0x000e620000002600 */
[----:B------:R-:W-:Y:S01]  /*0030*/  HFMA2 R25, -RZ, RZ, 0, 0 ;  /* 0x00000000ff197431 */ /* 0x000fe200000001ff */
[----:B------:R-:W2:Y:S01]  /*0040*/  LDCU.64 UR8, c[0x0][0x358] ;  /* 0x00006b00ff0877ac */ /* 0x000ea20008000a00 */
[----:B------:R-:W1:Y:S01]  /*0050*/  S2R R2, SR_TID.Y ;  /* 0x0000000000027919 */ /* 0x000e620000002200 */
[----:B------:R-:W3:Y:S01]  /*0060*/  S2R R10, SR_CTAID.X ;  /* 0x00000000000a7919 */ /* 0x000ee20000002500 */
[----:B------:R-:W3:Y:S01]  /*0070*/  S2R R3, SR_TID.X ;  /* 0x0000000000037919 */ /* 0x000ee20000002100 */
[----:B0-----:R-:W-:-:S04]  /*0080*/  MOV R6, UR4 ;  /* 0x0000000400067c02 */ /* 0x001fc80008000f00 */
[----:B------:R-:W-:Y:S02]  /*0090*/  ISETP.GE.AND P0, PT, R6, 0x1, PT ;  /* 0x000000010600780c */ /* 0x000fe40003f06270 */
[----:B-1----:R-:W-:Y:S02]  /*00a0*/  LEA R5, R5, R2, 0x4 ;  /* 0x0000000205057211 */ /* 0x002fe400078e20ff */
[----:B---3--:R-:W-:-:S09]  /*00b0*/  LEA R4, R10, R3, 0x4 ;  /* 0x000000030a047211 */ /* 0x008fd200078e20ff */
[----:B--2---:R-:W-:Y:S05]  /*00c0*/  @!P0 BRA `(.L_x_0) ;  /* 0x0000000400348947 */ /* 0x004fea0003800000 */
[----:B------:R-:W0:Y:S01]  /*00d0*/  S2UR UR6, SR_CgaCtaId ;  /* 0x00000000000679c3 */ /* 0x000e220000008800 */
[----:B------:R-:W-:Y:S01]  /*00e0*/  UMOV UR4, 0x400 ;  /* 0x0000040000047882 */ /* 0x000fe20000000000 */
[----:B------:R-:W-:Y:S01]  /*00f0*/  IADD3 R8, PT, PT, R6, 0xf, RZ ;  /* 0x0000000f06087810 */ /* 0x000fe20007ffe0ff */
[----:B------:R-:W-:Y:S01]  /*0100*/  UIADD3 UR5, UPT, UPT, UR4, 0x400, URZ ;  /* 0x0000040004057890 */ /* 0x000fe2000fffe0ff */
[-CC-:B------:R-:W-:Y:S01]  /*0110*/  IMAD R7, R2, R6.reuse, R3.reuse ;  /* 0x0000000602077224 */ /* 0x180fe200078e0203 */
[----:B------:R-:W-:Y:S01]  /*0120*/  MOV R25, RZ ;  /* 0x000000ff00197202 */ /* 0x000fe20000000f00 */
[----:B------:R-:W-:Y:S01]  /*0130*/  IMAD R18, R5, R6, R3 ;  /* 0x0000000605127224 */ /* 0x000fe200078e0203 */
[----:B------:R-:W-:Y:S01]  /*0140*/  SHF.R.U32.HI R8, RZ, 0x4, R8 ;  /* 0x00000004ff087819 */ /* 0x000fe20000011608 */
[----:B------:R-:W1:Y:S01]  /*0150*/  LDC R0, c[0x0][0x398] ;  /* 0x0000e600ff007b82 */ /* 0x000e620000000800 */
[----:B------:R-:W-:Y:S02]  /*0160*/  IMAD R7, R10, 0x10, R7 ;  /* 0x000000100a077824 */ /* 0x000fe400078e0207 */
[----:B------:R-:W-:-:S05]  /*0170*/  IADD3 R19, PT, PT, -R8, RZ, RZ ;  /* 0x000000ff08137210 */ /* 0x000fca0007ffe1ff */
[----:B------:R-:W2:Y:S01]  /*0180*/  LDC.64 R22, c[0x0][0x380] ;  /* 0x0000e000ff167b82 */ /* 0x000ea20000000a00 */
[----:B0-----:R-:W-:Y:S02]  /*0190*/  ULEA UR5, UR6, UR5, 0x18 ;  /* 0x0000000506057291 */ /* 0x001fe4000f8ec0ff */
[----:B------:R-:W-:-:S04]  /*01a0*/  ULEA UR4, UR6, UR4, 0x18 ;  /* 0x0000000406047291 */ /* 0x000fc8000f8ec0ff */
[----:B------:R-:W-:Y:S02]  /*01b0*/  LEA R17, R3, UR5, 0x2 ;  /* 0x0000000503117c11 */ /* 0x000fe4000f8e10ff */
[----:B------:R-:W-:-:S03]  /*01c0*/  LEA R16, R2, UR4, 0x6 ;  /* 0x0000000402107c11 */ /* 0x000fc6000f8e30ff */
[----:B------:R-:W-:Y:S01]  /*01d0*/  IMAD R21, R2, 0x40, R17 ;  /* 0x0000004002157824 */ /* 0x000fe200078e0211 */
[----:B------:R-:W-:-:S07]  /*01e0*/  LEA R20, R3, R16, 0x2 ;  /* 0x0000001003147211 */ /* 0x000fce00078e10ff */
.L_x_1:
[----:B-1----:R-:W-:Y:S01]  /*01f0*/  MOV R6, R0 ;  /* 0x0000000000067202 */ /* 0x002fe20000000f00 */
[----:B------:R-:W-:Y:S01]  /*0200*/  HFMA2 R29, -RZ, RZ, 0, 0 ;  /* 0x00000000ff1d7431 */ /* 0x000fe200000001ff */
[----:B------:R-:W-:Y:S01]  /*0210*/  MOV R24, RZ ;  /* 0x000000ff00187202 */ /* 0x000fe20000000f00 */
[----:B--2---:R-:W-:Y:S01]  /*0220*/  IMAD.WIDE R8, R18, 0x4, R22 ;  /* 0x0000000412087825 */ /* 0x004fe200078e0216 */
[-C--:B------:R-:W-:Y:S02]  /*0230*/  ISETP.GE.AND P0, PT, R2, R6.reuse, PT ;  /* 0x000000060200720c */ /* 0x080fe40003f06270 */
[-C--:B------:R-:W-:Y:S02]  /*0240*/  ISETP.GE.AND P1, PT, R3, R6.reuse, PT ;  /* 0x000000060300720c */ /* 0x080fe40003f26270 */
[-C--:B------:R-:W-:Y:S02]  /*0250*/  ISETP.GE.U32.OR P0, PT, R4, R6.reuse, P0 ;  /* 0x000000060400720c */ /* 0x080fe40000706470 */
[----:B------:R-:W-:-:S11]  /*0260*/  ISETP.GE.U32.OR P1, PT, R5, R6, P1 ;  /* 0x000000060500720c */ /* 0x000fd60000f26470 */
[----:B------:R-:W0:Y:S02]  /*0270*/  @!P0 LDC.64 R10, c[0x0][0x388] ;  /* 0x0000e200ff0a8b82 */ /* 0x000e240000000a00 */
[----:B------:R-:W2:Y:S01]  /*0280*/  @!P1 LDG.E R29, desc[UR8][R8.64] ;  /* 0x00000008081d9981 */ /* 0x000ea2000c1e1900 */
[----:B0-----:R-:W-:-:S05]  /*0290*/  @!P0 IMAD.WIDE.U32 R10, R7, 0x4, R10 ;  /* 0x00000004070a8825 */ /* 0x001fca00078e000a */
[----:B------:R-:W3:Y:S01]  /*02a0*/  @!P0 LDG.E R24, desc[UR8][R10.64] ;  /* 0x000000080a188981 */ /* 0x000ee2000c1e1900 */
[----:B------:R-:W-:-:S05]  /*02b0*/  VIADD R19, R19, 0x1 ;  /* 0x0000000113137836 */ /* 0x000fca0000000000 */
[----:B------:R-:W-:Y:S02]  /*02c0*/  ISETP.NE.AND P0, PT, R19, RZ, PT ;  /* 0x000000ff1300720c */ /* 0x000fe40003f05270 */
[----:B------:R-:W-:Y:S02]  /*02d0*/  IADD3 R18, PT, PT, R18, 0x10, RZ ;  /* 0x0000001012127810 */ /* 0x000fe40007ffe0ff */
[----:B------:R-:W-:Y:S02]  /*02e0*/  IADD3 R2, PT, PT, R2, 0x10, RZ ;  /* 0x0000001002027810 */ /* 0x000fe40007ffe0ff */
[----:B------:R-:W-:Y:S02]  /*02f0*/  IADD3 R3, PT, PT, R3, 0x10, RZ ;  /* 0x0000001003037810 */ /* 0x000fe40007ffe0ff */
[----:B------:R-:W-:Y:S01]  /*0300*/  LEA R7, R6, R7, 0x4 ;  /* 0x0000000706077211 */ /* 0x000fe200078e20ff */
[----:B--2---:R-:W-:Y:S04]  /*0310*/  STS [R20], R29 ;  /* 0x0000001d14007388 */ /* 0x004fe80000000800 */
[----:B---3--:R-:W-:Y:S01]  /*0320*/  STS [R21], R24 ;  /* 0x0000001815007388 */ /* 0x008fe20000000800 */
[----:B------:R-:W-:Y:S06]  /*0330*/  BAR.SYNC.DEFER_BLOCKING 0x0 ;  /* 0x0000000000007b1d */ /* 0x000fec0000010000 */
[----:B------:R-:W-:Y:S04]  /*0340*/  LDS R26, [R17] ;  /* 0x00000000111a7984 */ /* 0x000fe80000000800 */
[----:B------:R-:W0:Y:S04]  /*0350*/  LDS.128 R12, [R16] ;  /* 0x00000000100c7984 */ /* 0x000e280000000c00 */
[----:B------:R-:W1:Y:S04]  /*0360*/  LDS R28, [R17+0x40] ;  /* 0x00004000111c7984 */ /* 0x000e680000000800 */
[----:B------:R-:W2:Y:S04]  /*0370*/  LDS R27, [R17+0x80] ;  /* 0x00008000111b7984 */ /* 0x000ea80000000800 */
[----:B------:R-:W-:Y:S04]  /*0380*/  LDS.128 R8, [R16+0x10] ;  /* 0x0000100010087984 */ /* 0x000fe80000000c00 */
[----:B------:R-:W-:Y:S01]  /*0390*/  LDS R24, [R17+0x140] ;  /* 0x0001400011187984 */ /* 0x000fe20000000800 */
[----:B0-----:R-:W-:-:S03]  /*03a0*/  FFMA R26, R12, R26, R25 ;  /* 0x0000001a0c1a7223 */ /* 0x001fc60000000019 */
[----:B------:R-:W0:Y:S01]  /*03b0*/  LDS R12, [R17+0xc0] ;  /* 0x0000c000110c7984 */ /* 0x000e220000000800 */
[----:B-1----:R-:W-:-:S03]  /*03c0*/  FFMA R26, R28, R13, R26 ;  /* 0x0000000d1c1a7223 */ /* 0x002fc6000000001a */
[----:B------:R-:W1:Y:S04]  /*03d0*/  LDS R13, [R17+0x100] ;  /* 0x00010000110d7984 */ /* 0x000e680000000800 */
[----:B------:R-:W3:Y:S01]  /*03e0*/  LDS R25, [R17+0x180] ;  /* 0x0001800011197984 */ /* 0x000ee20000000800 */
[----:B--2---:R-:W-:-:S04]  /*03f0*/  FFMA R27, R27, R14, R26 ;  /* 0x0000000e1b1b7223 */ /* 0x004fc8000000001a */
[----:B0-----:R-:W-:Y:S02]  /*0400*/  FFMA R15, R12, R15, R27 ;  /* 0x0000000f0c0f7223 */ /* 0x001fe4000000001b */
[----:B------:R-:W-:Y:S02]  /*0410*/  LDS R27, [R17+0x200] ;  /* 0x00020000111b7984 */ /* 0x000fe40000000800 */
[----:B-1----:R-:W-:Y:S02]  /*0420*/  FFMA R13, R8, R13, R15 ;  /* 0x0000000d080d7223 */ /* 0x002fe4000000000f */
[----:B------:R-:W0:Y:S02]  /*0430*/  LDS R8, [R17+0x1c0] ;  /* 0x0001c00011087984 */ /* 0x000e240000000800 */
[----:B------:R-:W-:Y:S02]  /*0440*/  FFMA R26, R24, R9, R13 ;  /* 0x00000009181a7223 */ /* 0x000fe4000000000d */
[----:B------:R-:W1:Y:S04]  /*0450*/  LDS.128 R12, [R16+0x20] ;  /* 0x00002000100c7984 */ /* 0x000e680000000c00 */
[----:B------:R-:W2:Y:S01]  /*0460*/  LDS R24, [R17+0x240] ;  /* 0x0002400011187984 */ /* 0x000ea20000000800 */
[----:B---3--:R-:W-:-:S03]  /*0470*/  FFMA R9, R25, R10, R26 ;  /* 0x0000000a19097223 */ /* 0x008fc6000000001a */
[----:B------:R-:W3:Y:S01]  /*0480*/  LDS R25, [R17+0x280] ;  /* 0x0002800011197984 */ /* 0x000ee20000000800 */
[----:B0-----:R-:W-:-:S04]  /*0490*/  FFMA R9, R8, R11, R9 ;  /* 0x0000000b08097223 */ /* 0x001fc80000000009 */
[----:B-1----:R-:W-:Y:S02]  /*04a0*/  FFMA R9, R12, R27, R9 ;  /* 0x0000001b0c097223 */ /* 0x002fe40000000009 */
[----:B------:R-:W0:Y:S02]  /*04b0*/  LDS R12, [R17+0x2c0] ;  /* 0x0002c000110c7984 */ /* 0x000e240000000800 */
[----:B--2---:R-:W-:Y:S02]  /*04c0*/  FFMA R24, R24, R13, R9 ;  /* 0x0000000d18187223 */ /* 0x004fe40000000009 */
[----:B------:R-:W-:Y:S04]  /*04d0*/  LDS R13, [R17+0x300] ;  /* 0x00030000110d7984 */ /* 0x000fe80000000800 */
[----:B------:R-:W1:Y:S01]  /*04e0*/  LDS.128 R8, [R16+0x30] ;  /* 0x0000300010087984 */ /* 0x000e620000000c00 */
[----:B---3--:R-:W-:-:S03]  /*04f0*/  FFMA R25, R25, R14, R24 ;  /* 0x0000000e19197223 */ /* 0x008fc60000000018 */
[----:B------:R-:W2:Y:S04]  /*0500*/  LDS R27, [R17+0x340] ;  /* 0x00034000111b7984 */ /* 0x000ea80000000800 */
[----:B------:R-:W3:Y:S04]  /*0510*/  LDS R24, [R17+0x380] ;  /* 0x0003800011187984 */ /* 0x000ee80000000800 */
[----:B------:R-:W4:Y:S01]  /*0520*/  LDS R14, [R17+0x3c0] ;  /* 0x0003c000110e7984 */ /* 0x000f220000000800 */
[----:B0-----:R-:W-:-:S04]  /*0530*/  FFMA R15, R12, R15, R25 ;  /* 0x0000000f0c0f7223 */ /* 0x001fc80000000019 */
[----:B-1----:R-:W-:-:S04]  /*0540*/  FFMA R8, R8, R13, R15 ;  /* 0x0000000d08087223 */ /* 0x002fc8000000000f */
[----:B--2---:R-:W-:-:S04]  /*0550*/  FFMA R9, R27, R9, R8 ;  /* 0x000000091b097223 */ /* 0x004fc80000000008 */
[----:B---3--:R-:W-:-:S04]  /*0560*/  FFMA R9, R24, R10, R9 ;  /* 0x0000000a18097223 */ /* 0x008fc80000000009 */
[----:B----4-:R-:W-:Y:S01]  /*0570*/  FFMA R25, R14, R11, R9 ;  /* 0x0000000b0e197223 */ /* 0x010fe20000000009 */
[----:B------:R-:W-:Y:S06]  /*0580*/  BAR.SYNC.DEFER_BLOCKING 0x0 ;  /* 0x0000000000007b1d */ /* 0x000fec0000010000 */
[----:B------:R-:W-:Y:S05]  /*0590*/  @P0 BRA `(.L_x_1) ;  /* 0xfffffffc00140947 */ /* 0x000fea000383ffff */
.L_x_0:
[----:B------:R-:W-:-:S04]  /*05a0*/  VIMNMX R3, PT, PT, R5, R4, !PT ;  /* 0x0000000405037248 */ /* 0x000fc80007fe0100 */
[----:B------:R-:W-:-:S13]  /*05b0*/  ISETP.GE.AND P0, PT, R3, R6, PT ;  /* 0x000000060300720c */ /* 0x000fda0003f06270 */
[----:B------:R-:W-:Y:S05]  /*05c0*/  @P0 EXIT ;  /* 0x000000000000094d */ /* 0x000fea0003800000 */
[----:B------:R-:W0:Y:S01]  /*05d0*/  LDC.64 R2, c[0x0][0x390] ;  /* 0x0000e400ff027b82 */ /* 0x000e220000000a00 */
[----:B------:R-:W-:-:S04]  /*05e0*/  IMAD R5, R5, R6, R4 ;  /* 0x0000000605057224 */ /* 0x000fc800078e0204 */
[----:B0-----:R-:W-:-:S05]  /*05f0*/  IMAD.WIDE.U32 R2, R5, 0x4, R2 ;  /* 0x0000000405027825 */ /* 0x001fca00078e0002 */
[----:B------:R-:W-:Y:S01]  /*0600*/  STG.E desc[UR8][R2.64], R25 ;  /* 0x0000001902007986 */ /* 0x000fe2000c101908 */
[----:B------:R-:W-:Y:S05]  /*0610*/  EXIT ;  /* 0x000000000000794d */ /* 0x000fea0003800000 */
.L_x_2:
[----:B------:R-:W-:-:S00]  /*0620*/  BRA `(.L_x_2) ;  /* 0xfffffffc00fc7947 */ /* 0x000fc0000383ffff */
[----:B------:R-:W-:-:S00]  /*0630*/  NOP ;  /* 0x0000000000007918 */ /* 0x000fc00000000000 */
        /* <DEDUP_REMOVED lines=12> */
.L_x_8:


//--------------------- .text._Z14matrixMulNaivePfS_S_i --------------------------
	.section	.text._Z14matrixMulNaivePfS_S_i,"ax",@progbits
	.align	128
        .global         _Z14matrixMulNaivePfS_S_i
        .type           _Z14matrixMulNaivePfS_S_i,@function
        .size           _Z14matrixMulNaivePfS_S_i,(.L_x_9 - _Z14matrixMulNaivePfS_S_i)
        .other          _Z14matrixMulNaivePfS_S_i,@"STO_CUDA_ENTRY STV_DEFAULT"
_Z14matrixMulNaivePfS_S_i:
.text._Z14matrixMulNaivePfS_S_i:
[----:B------:R-:W-:Y:S01]  /*0000*/  LDC R1, c[0x0][0x37c] ;  /* 0x0000df00ff017b82 */ /* 0x000fe20000000800 */
[----:B------:R-:W0:Y:S07]  /*0010*/  S2R R0, SR_TID.Y ;  /* 0x0000000000007919 */ /* 0x000e2e0000002200 */
[----:B------:R-:W0:Y:S01]  /*0020*/  S2UR UR4, SR_CTAID.Y ;  /* 0x00000000000479c3 */ /* 0x000e220000002600 */
[----:B------:R-:W1:Y:S01]  /*0030*/  LDCU UR20, c[0x0][0x398] ;  /* 0x00007300ff1477ac */ /* 0x000e620008000800 */
[----:B------:R-:W2:Y:S06]  /*0040*/  S2R R3, SR_TID.X ;  /* 0x0000000000037919 */ /* 0x000eac0000002100 */
[----:B------:R-:W0:Y:S08]  /*0050*/  LDC R13, c[0x0][0x364] ;  /* 0x0000d900ff0d7b82 */ /* 0x000e300000000800 */
[----:B------:R-:W2:Y:S08]  /*0060*/  S2UR UR5, SR_CTAID.X ;  /* 0x00000000000579c3 */ /* 0x000eb00000002500 */
[----:B------:R-:W2:Y:S01]  /*0070*/  LDC R2, c[0x0][0x360] ;  /* 0x0000d800ff027b82 */ /* 0x000ea20000000800 */
[----:B0-----:R-:W-:-:S02]  /*0080*/  IMAD R13, R13, UR4, R0 ;  /* 0x000000040d0d7c24 */ /* 0x001fc4000f8e0200 */
[----:B--2---:R-:W-:-:S05]  /*0090*/  IMAD R0, R2, UR5, R3 ;  /* 0x0000000502007c24 */ /* 0x004fca000f8e0203 */
[----:B------:R-:W-:-:S04]  /*00a0*/  VIMNMX R2, PT, PT, R13, R0, !PT ;  /* 0x000000000d027248 */ /* 0x000fc80007fe0100 */
[----:B-1----:R-:W-:-:S13]  /*00b0*/  ISETP.GE.AND P0, PT, R2, UR20, PT ;  /* 0x0000001402007c0c */ /* 0x002fda000bf06270 */
[----:B------:R-:W-:Y:S05]  /*00c0*/  @P0 EXIT ;  /* 0x000000000000094d */ /* 0x000fea0003800000 */
[----:B------:R-:W-:Y:S01]  /*00d0*/  UISETP.GE.U32.AND UP0, UPT, UR20, 0x8, UPT ;  /* 0x000000081400788c */ /* 0x000fe2000bf06070 */
[----:B------:R-:W-:Y:S02]  /*00e0*/  HFMA2 R12, -RZ, RZ, 0, 0 ;  /* 0x00000000ff0c7431 */ /* 0x000fe400000001ff */
[----:B------:R-:W-:Y:S01]  /*00f0*/  IMAD R13, R13, UR20, RZ ;  /* 0x000000140d0d7c24 */ /* 0x000fe2000f8e02ff */
[----:B------:R-:W-:Y:S01]  /*0100*/  UMOV UR4, URZ ;  /* 0x000000ff00047c82 */ /* 0x000fe20008000000 */
[----:B------:R-:W0:Y:S04]  /*0110*/  LDCU.64 UR18, c[0x0][0x358] ;  /* 0x00006b00ff1277ac */ /* 0x000e280008000a00 */
[----:B------:R-:W-:Y:S05]  /*0120*/  BRA.U !UP0, `(.L_x_3) ;  /* 0x0000000508047547 */ /* 0x000fea000b800000 */
[----:B------:R-:W1:Y:S01]  /*0130*/  LDCU.128 UR24, c[0x0][0x380] ;  /* 0x00007000ff1877ac */ /* 0x000e620008000c00 */
[----:B------:R-:W-:Y:S02]  /*0140*/  MOV R12, RZ ;  /* 0x000000ff000c7202 */ /* 0x000fe40000000f00 */
[----:B------:R-:W-:Y:S01]  /*0150*/  MOV R14, R0 ;  /* 0x00000000000e7202 */ /* 0x000fe20000000f00 */
[----:B------:R-:W-:-:S04]  /*0160*/  ULOP3.LUT UR4, UR20, 0x7ffffff8, URZ, 0xc0, !UPT ;  /* 0x7ffffff814047892 */ /* 0x000fc8000f8ec0ff */
[----:B------:R-:W-:Y:S01]  /*0170*/  UIADD3 UR5, UPT, UPT, -UR4, URZ, URZ ;  /* 0x000000ff04057290 */ /* 0x000fe2000fffe1ff */
[----:B-1----:R-:W-:Y:S01]  /*0180*/  MOV R2, UR24 ;  /* 0x0000001800027c02 */ /* 0x002fe20008000f00 */
[----:B------:R-:W-:Y:S01]  /*0190*/  UIMAD.WIDE UR6, UR20, 0x8, UR26 ;  /* 0x00000008140678a5 */ /* 0x000fe2000f8e021a */
[----:B------:R-:W-:Y:S01]  /*01a0*/  MOV R3, UR25 ;  /* 0x0000001900037c02 */ /* 0x000fe20008000f00 */
[----:B------:R-:W-:Y:S02]  /*01b0*/  UIMAD.WIDE UR8, UR20, 0xc, UR26 ;  /* 0x0000000c140878a5 */ /* 0x000fe4000f8e021a */
[----:B------:R-:W-:Y:S01]  /*01c0*/  UIMAD.WIDE UR10, UR20, 0x10, UR26 ;  /* 0x00000010140a78a5 */ /* 0x000fe2000f8e021a */
[----:B------:R-:W-:Y:S01]  /*01d0*/  IMAD.WIDE.U32 R2, R13, 0x4, R2 ;  /* 0x000000040d027825 */ /* 0x000fe200078e0002 */
[----:B------:R-:W-:Y:S02]  /*01e0*/  UIMAD.WIDE UR12, UR20, 0x14, UR26 ;  /* 0x00000014140c78a5 */ /* 0x000fe4000f8e021a */
[----:B------:R-:W-:Y:S01]  /*01f0*/  UIMAD.WIDE UR14, UR20, 0x18, UR26 ;  /* 0x00000018140e78a5 */ /* 0x000fe2000f8e021a */
[----:B------:R-:W-:Y:S01]  /*0200*/  IADD3 R2, P0, PT, R2, 0x10, RZ ;  /* 0x0000001002027810 */ /* 0x000fe20007f1e0ff */
[----:B------:R-:W-:-:S03]  /*0210*/  UIMAD.WIDE UR16, UR20, 0x1c, UR26 ;  /* 0x0000001c141078a5 */ /* 0x000fc6000f8e021a */
[----:B------:R-:W-:-:S09]  /*0220*/  IADD3.X R3, PT, PT, RZ, R3, RZ, P0, !PT ;  /* 0x00000003ff037210 */ /* 0x000fd200007fe4ff */
.L_x_4:
[----:B------:R-:W-:Y:S01]  /*0230*/  UIMAD.WIDE UR22, UR20, 0x4, UR26 ;  /* 0x00000004141678a5 */ /* 0x000fe2000f8e021a */
[----:B------:R-:W-:Y:S02]  /*0240*/  IMAD.MOV.U32 R23, RZ, RZ, 0x4 ;  /* 0x00000004ff177424 */ /* 0x000fe400078e00ff */
[----:B------:R-:W-:Y:S01]  /*0250*/  HFMA2 R11, -RZ, RZ, 0, 2.384185791015625e-07 ;  /* 0x00000004ff0b7431 */ /* 0x000fe200000001ff */
[----:B------:R-:W-:Y:S01]  /*0260*/  MOV R25, 0x4 ;  /* 0x0000000400197802 */ /* 0x000fe20000000f00 */
[----:B0-----:R-:W2:Y:S01]  /*0270*/  LDG.E R21, desc[UR18][R2.64+-0x10] ;  /* 0xfffff01202157981 */ /* 0x001ea2000c1e1900 */
[C---:B------:R-:W-:Y:S01]  /*0280*/  IMAD.WIDE R22, R14.reuse, R23, UR26 ;  /* 0x0000001a0e167e25 */ /* 0x040fe2000f8e0217 */
[----:B------:R-:W-:Y:S02]  /*0290*/  MOV R8, UR22 ;  /* 0x0000001600087c02 */ /* 0x000fe40008000f00 */
[----:B------:R-:W-:Y:S01]  /*02a0*/  MOV R9, UR23 ;  /* 0x0000001700097c02 */ /* 0x000fe20008000f00 */
[----:B------:R-:W3:Y:S02]  /*02b0*/  LDG.E R19, desc[UR18][R2.64+-0xc] ;  /* 0xfffff41202137981 */ /* 0x000ee4000c1e1900 */
[----:B------:R-:W-:-:S02]  /*02c0*/  IMAD.WIDE R8, R14, 0x4, R8 ;  /* 0x000000040e087825 */ /* 0x000fc400078e0208 */
[----:B------:R-:W2:Y:S01]  /*02d0*/  LDG.E R22, desc[UR18][R22.64] ;  /* 0x0000001216167981 */ /* 0x000ea2000c1e1900 */
[----:B------:R-:W-:Y:S01]  /*02e0*/  MOV R5, 0x4 ;  /* 0x0000000400057802 */ /* 0x000fe20000000f00 */
[C---:B------:R-:W-:Y:S02]  /*02f0*/  IMAD.WIDE R24, R14.reuse, R25, UR6 ;  /* 0x000000060e187e25 */ /* 0x040fe4000f8e0219 */
[----:B------:R0:W3:Y:S02]  /*0300*/  LDG.E R20, desc[UR18][R8.64] ;  /* 0x0000001208147981 */ /* 0x0000e4000c1e1900 */
[----:B------:R-:W-:Y:S02]  /*0310*/  IMAD.WIDE R10, R14, R11, UR8 ;  /* 0x000000080e0a7e25 */ /* 0x000fe4000f8e020b */
[----:B------:R-:W4:Y:S04]  /*0320*/  LDG.E R18, desc[UR18][R24.64] ;  /* 0x0000001218127981 */ /* 0x000f28000c1e1900 */
[----:B------:R-:W4:Y:S01]  /*0330*/  LDG.E R17, desc[UR18][R2.64+-0x8] ;  /* 0xfffff81202117981 */ /* 0x000f22000c1e1900 */
[----:B0-----:R-:W-:-:S02]  /*0340*/  HFMA2 R9, -RZ, RZ, 0, 2.384185791015625e-07 ;  /* 0x00000004ff097431 */ /* 0x001fc400000001ff */
[----:B------:R-:W-:Y:S01]  /*0350*/  IMAD.MOV.U32 R7, RZ, RZ, 0x4 ;  /* 0x00000004ff077424 */ /* 0x000fe200078e00ff */
[----:B------:R0:W5:Y:S01]  /*0360*/  LDG.E R16, desc[UR18][R10.64] ;  /* 0x000000120a107981 */ /* 0x000162000c1e1900 */
[----:B------:R-:W-:-:S03]  /*0370*/  IMAD.WIDE R4, R14, R5, UR10 ;  /* 0x0000000a0e047e25 */ /* 0x000fc6000f8e0205 */
[----:B------:R-:W5:Y:S01]  /*0380*/  LDG.E R15, desc[UR18][R2.64+-0x4] ;  /* 0xfffffc12020f7981 */ /* 0x000f62000c1e1900 */
[C---:B------:R-:W-:Y:S01]  /*0390*/  IMAD.WIDE R6, R14.reuse, R7, UR12 ;  /* 0x0000000c0e067e25 */ /* 0x040fe2000f8e0207 */
[----:B------:R-:W-:Y:S02]  /*03a0*/  MOV R27, 0x4 ;  /* 0x00000004001b7802 */ /* 0x000fe40000000f00 */
[----:B------:R1:W5:Y:S01]  /*03b0*/  LDG.E R4, desc[UR18][R4.64] ;  /* 0x0000001204047981 */ /* 0x000362000c1e1900 */
[----:B------:R-:W-:-:S03]  /*03c0*/  IMAD.WIDE R8, R14, R9, UR14 ;  /* 0x0000000e0e087e25 */ /* 0x000fc6000f8e0209 */
[----:B------:R-:W5:Y:S01]  /*03d0*/  LDG.E R23, desc[UR18][R2.64] ;  /* 0x0000001202177981 */ /* 0x000f62000c1e1900 */
[----:B0-----:R-:W-:-:S03]  /*03e0*/  IMAD.WIDE R10, R14, R27, UR16 ;  /* 0x000000100e0a7e25 */ /* 0x001fc6000f8e021b */
[----:B------:R-:W5:Y:S04]  /*03f0*/  LDG.E R7, desc[UR18][R6.64] ;  /* 0x0000001206077981 */ /* 0x000f68000c1e1900 */
[----:B------:R-:W5:Y:S04]  /*0400*/  LDG.E R24, desc[UR18][R2.64+0x4] ;  /* 0x0000041202187981 */ /* 0x000f68000c1e1900 */
[----:B------:R-:W5:Y:S04]  /*0410*/  LDG.E R8, desc[UR18][R8.64] ;  /* 0x0000001208087981 */ /* 0x000f68000c1e1900 */
[----:B------:R-:W5:Y:S04]  /*0420*/  LDG.E R25, desc[UR18][R2.64+0x8] ;  /* 0x0000081202197981 */ /* 0x000f68000c1e1900 */
[----:B------:R-:W5:Y:S04]  /*0430*/  LDG.E R10, desc[UR18][R10.64] ;  /* 0x000000120a0a7981 */ /* 0x000f68000c1e1900 */
[----:B------:R0:W5:Y:S01]  /*0440*/  LDG.E R27, desc[UR18][R2.64+0xc] ;  /* 0x00000c12021b7981 */ /* 0x000162000c1e1900 */
[----:B------:R-:W-:-:S04]  /*0450*/  UIADD3 UR5, UPT, UPT, UR5, 0x8, URZ ;  /* 0x0000000805057890 */ /* 0x000fc8000fffe0ff */
[----:B------:R-:W-:Y:S01]  /*0460*/  UISETP.NE.AND UP0, UPT, UR5, URZ, UPT ;  /* 0x000000ff0500728c */ /* 0x000fe2000bf05270 */
[----:B-1----:R-:W-:Y:S02]  /*0470*/  MOV R5, UR20 ;  /* 0x0000001400057c02 */ /* 0x002fe40008000f00 */
[----:B0-----:R-:W-:Y:S02]  /*0480*/  IADD3 R2, P0, PT, R2, 0x20, RZ ;  /* 0x0000002002027810 */ /* 0x001fe40007f1e0ff */
[----:B------:R-:W-:Y:S02]  /*0490*/  LEA R14, R5, R14, 0x3 ;  /* 0x0000000e050e7211 */ /* 0x000fe400078e18ff */
[----:B------:R-:W-:Y:S01]  /*04a0*/  IADD3.X R3, PT, PT, RZ, R3, RZ, P0, !PT ;  /* 0x00000003ff037210 */ /* 0x000fe200007fe4ff */
[----:B--2---:R-:W-:-:S04]  /*04b0*/  FFMA R22, R21, R22, R12 ;  /* 0x0000001615167223 */ /* 0x004fc8000000000c */
[----:B---3--:R-:W-:-:S04]  /*04c0*/  FFMA R20, R19, R20, R22 ;  /* 0x0000001413147223 */ /* 0x008fc80000000016 */
[----:B----4-:R-:W-:-:S04]  /*04d0*/  FFMA R18, R17, R18, R20 ;  /* 0x0000001211127223 */ /* 0x010fc80000000014 */
[----:B-----5:R-:W-:-:S04]  /*04e0*/  FFMA R16, R15, R16, R18 ;  /* 0x000000100f107223 */ /* 0x020fc80000000012 */
[----:B------:R-:W-:-:S04]  /*04f0*/  FFMA R23, R23, R4, R16 ;  /* 0x0000000417177223 */ /* 0x000fc80000000010 */
[----:B------:R-:W-:-:S04]  /*0500*/  FFMA R24, R24, R7, R23 ;  /* 0x0000000718187223 */ /* 0x000fc80000000017 */
[----:B------:R-:W-:-:S04]  /*0510*/  FFMA R8, R25, R8, R24 ;  /* 0x0000000819087223 */ /* 0x000fc80000000018 */
[----:B------:R-:W-:Y:S01]  /*0520*/  FFMA R12, R27, R10, R8 ;  /* 0x0000000a1b0c7223 */ /* 0x000fe20000000008 */
[----:B------:R-:W-:Y:S06]  /*0530*/  BRA.U UP0, `(.L_x_4) ;  /* 0xfffffffd003c7547 */ /* 0x000fec000b83ffff */
.L_x_3:
[----:B------:R-:W-:-:S04]  /*0540*/  ULOP3.LUT UR6, UR20, 0x7, URZ, 0xc0, !UPT ;  /* 0x0000000714067892 */ /* 0x000fc8000f8ec0ff */
[----:B------:R-:W-:-:S09]  /*0550*/  UISETP.NE.AND UP0, UPT, UR6, URZ, UPT ;  /* 0x000000ff0600728c */ /* 0x000fd2000bf05270 */
[----:B------:R-:W-:Y:S05]  /*0560*/  BRA.U !UP0, `(.L_x_5) ;  /* 0x0000000508387547 */ /* 0x000fea000b800000 */
[----:B------:R-:W-:Y:S02]  /*0570*/  UISETP.GE.U32.AND UP0, UPT, UR6, 0x4, UPT ;  /* 0x000000040600788c */ /* 0x000fe4000bf06070 */
[----:B------:R-:W-:-:S04]  /*0580*/  ULOP3.LUT UR5, UR20, 0x3, URZ, 0xc0, !UPT ;  /* 0x0000000314057892 */ /* 0x000fc8000f8ec0ff */
[----:B------:R-:W-:-:S03]  /*0590*/  UISETP.NE.AND UP1, UPT, UR5, URZ, UPT ;  /* 0x000000ff0500728c */ /* 0x000fc6000bf25270 */
[----:B------:R-:W-:Y:S08]  /*05a0*/  BRA.U !UP0, `(.L_x_6) ;  /* 0x00000001087c7547 */ /* 0x000ff0000b800000 */
[----:B------:R-:W1:Y:S01]  /*05b0*/  LDC.64 R6, c[0x0][0x388] ;  /* 0x0000e200ff067b82 */ /* 0x000e620000000a00 */
[----:B------:R-:W2:Y:S01]  /*05c0*/  LDCU.64 UR6, c[0x0][0x380] ;  /* 0x00007000ff0677ac */ /* 0x000ea20008000a00 */
[----:B------:R-:W-:Y:S01]  /*05d0*/  IMAD.U32 R9, RZ, RZ, UR4 ;  /* 0x00000004ff097e24 */ /* 0x000fe2000f8e00ff */
[C---:B------:R-:W-:Y:S02]  /*05e0*/  IADD3 R3, PT, PT, R13.reuse, UR4, RZ ;  /* 0x000000040d037c10 */ /* 0x040fe4000fffe0ff */
[----:B------:R-:W-:Y:S01]  /*05f0*/  IADD3 R10, P0, PT, R13, UR4, RZ ;  /* 0x000000040d0a7c10 */ /* 0x000fe2000ff1e0ff */
[----:B------:R-:W-:Y:S01]  /*0600*/  IMAD R9, R9, UR20, R0 ;  /* 0x0000001409097c24 */ /* 0x000fe2000f8e0200 */
[----:B------:R-:W-:Y:S01]  /*0610*/  MOV R11, UR20 ;  /* 0x00000014000b7c02 */ /* 0x000fe20008000f00 */
[----:B------:R-:W3:Y:S01]  /*0620*/  LDC.64 R4, c[0x0][0x380] ;  /* 0x0000e000ff047b82 */ /* 0x000ee20000000a00 */
[----:B------:R-:W-:Y:S01]  /*0630*/  MOV R15, UR20 ;  /* 0x00000014000f7c02 */ /* 0x000fe20008000f00 */
[----:B-1----:R-:W-:Y:S01]  /*0640*/  IMAD.WIDE R6, R9, 0x4, R6 ;  /* 0x0000000409067825 */ /* 0x002fe200078e0206 */
[----:B------:R-:W-:-:S05]  /*0650*/  MOV R9, UR20 ;  /* 0x0000001400097c02 */ /* 0x000fca0008000f00 */
[----:B------:R-:W-:Y:S02]  /*0660*/  IMAD.WIDE R8, R9, 0x4, R6 ;  /* 0x0000000409087825 */ /* 0x000fe400078e0206 */
[----:B0-----:R-:W4:Y:S02]  /*0670*/  LDG.E R6, desc[UR18][R6.64] ;  /* 0x0000001206067981 */ /* 0x001f24000c1e1900 */
[----:B---3--:R-:W-:Y:S01]  /*0680*/  IMAD.WIDE.U32 R4, R3, 0x4, R4 ;  /* 0x0000000403047825 */ /* 0x008fe200078e0004 */
[----:B------:R-:W-:Y:S01]  /*0690*/  IADD3.X R3, PT, PT, RZ, RZ, RZ, P0, !PT ;  /* 0x000000ffff037210 */ /* 0x000fe200007fe4ff */
[----:B------:R-:W3:Y:S01]  /*06a0*/  LDG.E R17, desc[UR18][R8.64] ;  /* 0x0000001208117981 */ /* 0x000ee2000c1e1900 */
[----:B--2---:R-:W-:-:S03]  /*06b0*/  LEA R2, P0, R10, UR6, 0x2 ;  /* 0x000000060a027c11 */ /* 0x004fc6000f8010ff */
[----:B------:R-:W4:Y:S01]  /*06c0*/  LDG.E R5, desc[UR18][R4.64] ;  /* 0x0000001204057981 */ /* 0x000f22000c1e1900 */
[----:B------:R-:W-:Y:S01]  /*06d0*/  LEA.HI.X R3, R10, UR7, R3, 0x2, P0 ;  /* 0x000000070a037c11 */ /* 0x000fe200080f1403 */
[----:B------:R-:W-:-:S04]  /*06e0*/  IMAD.WIDE R10, R11, 0x4, R8 ;  /* 0x000000040b0a7825 */ /* 0x000fc800078e0208 */
[----:B------:R-:W3:Y:S01]  /*06f0*/  LDG.E R16, desc[UR18][R2.64+0x4] ;  /* 0x0000041202107981 */ /* 0x000ee2000c1e1900 */
[----:B------:R-:W-:-:S03]  /*0700*/  IMAD.WIDE R14, R15, 0x4, R10 ;  /* 0x000000040f0e7825 */ /* 0x000fc600078e020a */
[----:B------:R-:W2:Y:S04]  /*0710*/  LDG.E R19, desc[UR18][R10.64] ;  /* 0x000000120a137981 */ /* 0x000ea8000c1e1900 */
[----:B------:R-:W2:Y:S04]  /*0720*/  LDG.E R18, desc[UR18][R2.64+0x8] ;  /* 0x0000081202127981 */ /* 0x000ea8000c1e1900 */
[----:B------:R-:W5:Y:S04]  /*0730*/  LDG.E R20, desc[UR18][R2.64+0xc] ;  /* 0x00000c1202147981 */ /* 0x000f68000c1e1900 */
[----:B------:R-:W5:Y:S01]  /*0740*/  LDG.E R14, desc[UR18][R14.64] ;  /* 0x000000120e0e7981 */ /* 0x000f62000c1e1900 */
[----:B------:R-:W-:Y:S01]  /*0750*/  UIADD3 UR4, UPT, UPT, UR4, 0x4, URZ ;  /* 0x0000000404047890 */ /* 0x000fe2000fffe0ff */
[----:B----4-:R-:W-:-:S04]  /*0760*/  FFMA R5, R5, R6, R12 ;  /* 0x0000000605057223 */ /* 0x010fc8000000000c */
[----:B---3--:R-:W-:-:S04]  /*0770*/  FFMA R5, R16, R17, R5 ;  /* 0x0000001110057223 */ /* 0x008fc80000000005 */
[----:B--2---:R-:W-:-:S04]  /*0780*/  FFMA R5, R18, R19, R5 ;  /* 0x0000001312057223 */ /* 0x004fc80000000005 */
[----:B-----5:R-:W-:-:S07]  /*0790*/  FFMA R12, R20, R14, R5 ;  /* 0x0000000e140c7223 */ /* 0x020fce0000000005 */
.L_x_6:
[----:B------:R-:W-:Y:S05]  /*07a0*/  BRA.U !UP1, `(.L_x_5) ;  /* 0x0000000109a87547 */ /* 0x000fea000b800000 */
[----:B------:R-:W-:Y:S01]  /*07b0*/  UISETP.NE.AND UP0, UPT, UR5, 0x1, UPT ;  /* 0x000000010500788c */ /* 0x000fe2000bf05270 */
[----:B------:R-:W-:Y:S01]  /*07c0*/  MOV R7, UR4 ;  /* 0x0000000400077c02 */ /* 0x000fe20008000f00 */
[----:B------:R-:W-:Y:S02]  /*07d0*/  ULOP3.LUT UR5, UR20, 0x1, URZ, 0xc0, !UPT ;  /* 0x0000000114057892 */ /* 0x000fe4000f8ec0ff */
[----:B------:R-:W-:Y:S02]  /*07e0*/  MOV R15, UR20 ;  /* 0x00000014000f7c02 */ /* 0x000fe40008000f00 */
[----:B------:R-:W-:Y:S01]  /*07f0*/  UISETP.NE.U32.AND UP1, UPT, UR5, 0x1, UPT ;  /* 0x000000010500788c */ /* 0x000fe2000bf25070 */
[----:B------:R-:W-:-:S04]  /*0800*/  PLOP3.LUT P1, PT, PT, PT, UP0, 0x80, 0x8 ;  /* 0x000000000008781c */ /* 0x000fc80003f2f008 */
[----:B------:R-:W1:Y:S01]  /*0810*/  @UP0 LDCU.128 UR8, c[0x0][0x380] ;  /* 0x00007000ff0807ac */ /* 0x000e620008000c00 */
[----:B------:R-:W-:Y:S01]  /*0820*/  PLOP3.LUT P0, PT, PT, PT, UP1, 0x80, 0x8 ;  /* 0x000000000008781c */ /* 0x000fe20003f0f018 */
[----:B------:R-:W2:Y:S04]  /*0830*/  @UP0 LDCU.64 UR6, c[0x0][0x380] ;  /* 0x00007000ff0607ac */ /* 0x000ea80008000a00 */
[----:B------:R-:W3:Y:S03]  /*0840*/  @!UP1 LDCU.128 UR12, c[0x0][0x380] ;  /* 0x00007000ff0c97ac */ /* 0x000ee60008000c00 */
[C---:B------:R-:W-:Y:S02]  /*0850*/  @P1 IADD3 R3, PT, PT, R13.reuse, UR4, RZ ;  /* 0x000000040d031c10 */ /* 0x040fe4000fffe0ff */
[----:B------:R-:W-:Y:S01]  /*0860*/  @P1 IADD3 R6, P2, PT, R13, UR4, RZ ;  /* 0x000000040d061c10 */ /* 0x000fe2000ff5e0ff */
[----:B------:R-:W-:Y:S01]  /*0870*/  @UP0 UIADD3 UR4, UPT, UPT, UR4, 0x2, URZ ;  /* 0x0000000204040890 */ /* 0x000fe2000fffe0ff */
[----:B-1----:R-:W-:Y:S01]  /*0880*/  MOV R11, UR9 ;  /* 0x00000009000b7c02 */ /* 0x002fe20008000f00 */
[----:B------:R-:W-:Y:S01]  /*0890*/  IMAD.U32 R10, RZ, RZ, UR8 ;  /* 0x00000008ff0a7e24 */ /* 0x000fe2000f8e00ff */
[----:B------:R-:W-:-:S02]  /*08a0*/  MOV R4, UR10 ;  /* 0x0000000a00047c02 */ /* 0x000fc40008000f00 */
[----:B------:R-:W-:Y:S01]  /*08b0*/  MOV R5, UR11 ;  /* 0x0000000b00057c02 */ /* 0x000fe20008000f00 */
[----:B------:R-:W-:-:S04]  /*08c0*/  @P1 IMAD.WIDE.U32 R10, R3, 0x4, R10 ;  /* 0x00000004030a1825 */ /* 0x000fc800078e000a */
[----:B------:R-:W-:Y:S01]  /*08d0*/  @P1 IMAD R3, R7, UR20, R0 ;  /* 0x0000001407031c24 */ /* 0x000fe2000f8e0200 */
[----:B------:R-:W-:Y:S01]  /*08e0*/  @P1 IADD3.X R7, PT, PT, RZ, RZ, RZ, P2, !PT ;  /* 0x000000ffff071210 */ /* 0x000fe200017fe4ff */
[----:B------:R-:W-:Y:S01]  /*08f0*/  IMAD.U32 R19, RZ, RZ, UR4 ;  /* 0x00000004ff137e24 */ /* 0x000fe2000f8e00ff */
[C---:B--2---:R-:W-:Y:S01]  /*0900*/  @P1 LEA R2, P2, R6.reuse, UR6, 0x2 ;  /* 0x0000000606021c11 */ /* 0x044fe2000f8410ff */
[----:B------:R-:W-:Y:S01]  /*0910*/  @P1 IMAD.WIDE R4, R3, 0x4, R4 ;  /* 0x0000000403041825 */ /* 0x000fe200078e0204 */
[----:B------:R-:W-:Y:S01]  /*0920*/  @!P0 IADD3 R17, PT, PT, R13, UR4, RZ ;  /* 0x000000040d118c10 */ /* 0x000fe2000fffe0ff */
[----:B0-----:R-:W2:Y:S01]  /*0930*/  @P1 LDG.E R11, desc[UR18][R10.64] ;  /* 0x000000120a0b1981 */ /* 0x001ea2000c1e1900 */
[----:B------:R-:W-:Y:S01]  /*0940*/  @P1 LEA.HI.X R3, R6, UR7, R7, 0x2, P2 ;  /* 0x0000000706031c11 */ /* 0x000fe200090f1407 */
[----:B------:R-:W-:Y:S01]  /*0950*/  @!P0 IMAD R19, R19, UR20, R0 ;  /* 0x0000001413138c24 */ /* 0x000fe2000f8e0200 */
[----:B---3--:R-:W-:Y:S01]  /*0960*/  MOV R6, UR12 ;  /* 0x0000000c00067c02 */ /* 0x008fe20008000f00 */
[----:B------:R-:W-:Y:S01]  /*0970*/  @P1 IMAD.WIDE R14, R15, 0x4, R4 ;  /* 0x000000040f0e1825 */ /* 0x000fe200078e0204 */
[----:B------:R-:W-:Y:S01]  /*0980*/  MOV R7, UR13 ;  /* 0x0000000d00077c02 */ /* 0x000fe20008000f00 */
[----:B------:R-:W2:Y:S01]  /*0990*/  @P1 LDG.E R4, desc[UR18][R4.64] ;  /* 0x0000001204041981 */ /* 0x000ea2000c1e1900 */
[----:B------:R-:W-:-:S02]  /*09a0*/  MOV R8, UR14 ;  /* 0x0000000e00087c02 */ /* 0x000fc40008000f00 */
[----:B------:R-:W-:Y:S01]  /*09b0*/  MOV R9, UR15 ;  /* 0x0000000f00097c02 */ /* 0x000fe20008000f00 */
[----:B------:R-:W-:Y:S01]  /*09c0*/  @!P0 IMAD.WIDE.U32 R6, R17, 0x4, R6 ;  /* 0x0000000411068825 */ /* 0x000fe200078e0006 */
[----:B------:R-:W3:Y:S03]  /*09d0*/  @P1 LDG.E R14, desc[UR18][R14.64] ;  /* 0x000000120e0e1981 */ /* 0x000ee6000c1e1900 */
[----:B------:R-:W-:Y:S01]  /*09e0*/  @!P0 IMAD.WIDE R8, R19, 0x4, R8 ;  /* 0x0000000413088825 */ /* 0x000fe200078e0208 */
[----:B------:R-:W3:Y:S04]  /*09f0*/  @P1 LDG.E R2, desc[UR18][R2.64+0x4] ;  /* 0x0000041202021981 */ /* 0x000ee8000c1e1900 */
[----:B------:R-:W4:Y:S04]  /*0a00*/  @!P0 LDG.E R7, desc[UR18][R6.64] ;  /* 0x0000001206078981 */ /* 0x000f28000c1e1900 */
[----:B------:R-:W4:Y:S01]  /*0a10*/  @!P0 LDG.E R8, desc[UR18][R8.64] ;  /* 0x0000001208088981 */ /* 0x000f22000c1e1900 */
[----:B--2---:R-:W-:-:S04]  /*0a20*/  @P1 FFMA R11, R11, R4, R12 ;  /* 0x000000040b0b1223 */ /* 0x004fc8000000000c */
[----:B---3--:R-:W-:-:S04]  /*0a30*/  @P1 FFMA R12, R2, R14, R11 ;  /* 0x0000000e020c1223 */ /* 0x008fc8000000000b */
[----:B----4-:R-:W-:-:S07]  /*0a40*/  @!P0 FFMA R12, R7, R8, R12 ;  /* 0x00000008070c8223 */ /* 0x010fce000000000c */
.L_x_5:
[----:B------:R-:W1:Y:S01]  /*0a50*/  LDC.64 R2, c[0x0][0x390] ;  /* 0x0000e400ff027b82 */ /* 0x000e620000000a00 */
[----:B------:R-:W-:-:S05]  /*0a60*/  IADD3 R13, PT, PT, R0, R13, RZ ;  /* 0x0000000d000d7210 */ /* 0x000fca0007ffe0ff */
[----:B-1----:R-:W-:-:S05]  /*0a70*/  IMAD.WIDE R2, R13, 0x4, R2 ;  /* 0x000000040d027825 */ /* 0x002fca00078e0202 */
[----:B0-----:R-:W-:Y:S01]  /*0a80*/  STG.E desc[UR18][R2.64], R12 ;  /* 0x0000000c02007986 */ /* 0x001fe2000c101912 */
[----:B------:R-:W-:Y:S05]  /*0a90*/  EXIT ;  /* 0x000000000000794d */ /* 0x000fea0003800000 */
.L_x_7:
        /* <DEDUP_REMOVED lines=14> */
.L_x_9:


//--------------------- .nv.shared._Z15matrixMulSharedPfS_S_i --------------------------
	.section	.nv.shared._Z15matrixMulSharedPfS_S_i,"aw",@nobits
	.sectionflags	@""
	.align	4
.nv.shared._Z15matrixMulSharedPfS_S_i:
	.zero		3072


//--------------------- .nv.shared.reserved.0     --------------------------
	.section	.nv.shared.reserved.0,"aw",@nobits
	.weak		__nv_reservedSMEM_offset_0_alias
	.size		__nv_reservedSMEM_offset_0_alias, 0, 64
	.other		__nv_reservedSMEM_offset_0_alias,@"STO_CUDA_RESERVED_SHARED STV_DEFAULT"
__nv_reservedSMEM_offset_0_alias:
	.zero		0
	.zero		64


//--------------------- .nv.constant0._Z15matrixMulSharedPfS_S_i --------------------------
	.section	.nv.constant0._Z15matrixMulSharedPfS_S_i,"a",@progbits
	.sectionflags	@""
	.align	4
.nv.constant0._Z15matrixMulSharedPfS_S_i:
	.zero		924


//--------------------- .nv.constant0._Z14matrixMulNaivePfS_S_i --------------------------
	.section	.nv.constant0._Z14matrixMulNaivePfS_S_i,"a",@progbits
	.sectionflags	@""
	.align	4
.nv.constant0._Z14matrixMulNaivePfS_S_i:
	.zero		924


//--------------------- SYMBOLS --------------------------

	.type		.nv.reservedSmem.offset0,@object
	.size		.nv.reservedSmem.offset0,0x4
	.type		.nv.reservedSmem.cap,@object
	.size		.nv.reservedSmem.cap,0x4
